	.headerflags	@"EF_CUDA_TEXMODE_UNIFIED EF_CUDA_64BIT_ADDRESS EF_CUDA_ACCELERATORS EF_CUDA_SM90 EF_CUDA_VIRTUAL_SM(EF_CUDA_SM90)"
	.elftype	@"ET_EXEC"


//--------------------- .nv.info                  --------------------------
	.section	.nv.info,"",@"SHT_CUDA_INFO"
	.align	4


	//----- nvinfo : EIATTR_REGCOUNT
	.align		4
        /*0000*/ 	.byte	0x04, 0x2f
        /*0002*/ 	.short	(.L_1 - .L_0)
	.align		4
.L_0:
        /*0004*/ 	.word	index@(triton_poi_fused_convolution_16)
        /*0008*/ 	.word	0x0000001c


	//----- nvinfo : EIATTR_MIN_STACK_SIZE
	.align		4
.L_1:
        /*000c*/ 	.byte	0x04, 0x12
        /*000e*/ 	.short	(.L_3 - .L_2)
	.align		4
.L_2:
        /*0010*/ 	.word	index@(triton_poi_fused_convolution_16)
        /*0014*/ 	.word	0x00000000


	//----- nvinfo : EIATTR_FRAME_SIZE
	.align		4
.L_3:
        /*0018*/ 	.byte	0x04, 0x11
        /*001a*/ 	.short	(.L_5 - .L_4)
	.align		4
.L_4:
        /*001c*/ 	.word	index@(triton_poi_fused_convolution_16)
        /*0020*/ 	.word	0x00000000


	//----- nvinfo : EIATTR_MIN_STACK_SIZE
	.align		4
.L_5:
        /*0024*/ 	.byte	0x04, 0x12
        /*0026*/ 	.short	(.L_7 - .L_6)
	.align		4
.L_6:
        /*0028*/ 	.word	index@(triton_poi_fused_convolution_16)
        /*002c*/ 	.word	0x00000000
.L_7:


//--------------------- .nv.info.triton_poi_fused_convolution_16 --------------------------
	.section	.nv.info.triton_poi_fused_convolution_16,"",@"SHT_CUDA_INFO"
	.sectionflags	@""
	.align	4


	//----- nvinfo : EIATTR_CUDA_API_VERSION
	.align		4
        /*0000*/ 	.byte	0x04, 0x37
        /*0002*/ 	.short	(.L_9 - .L_8)
.L_8:
        /*0004*/ 	.word	0x0000007c


	//----- nvinfo : EIATTR_KPARAM_INFO
	.align		4
.L_9:
        /*0008*/ 	.byte	0x04, 0x17
        /*000a*/ 	.short	(.L_11 - .L_10)
.L_10:
        /*000c*/ 	.word	0x00000000
        /*0010*/ 	.short	0x0003
        /*0012*/ 	.short	0x0014
        /*0014*/ 	.byte	0x00, 0xf0, 0x11, 0x00


	//----- nvinfo : EIATTR_KPARAM_INFO
	.align		4
.L_11:
        /*0018*/ 	.byte	0x04, 0x17
        /*001a*/ 	.short	(.L_13 - .L_12)
.L_12:
        /*001c*/ 	.word	0x00000000
        /*0020*/ 	.short	0x0002
        /*0022*/ 	.short	0x0010
        /*0024*/ 	.byte	0x00, 0xf0, 0x11, 0x00


	//----- nvinfo : EIATTR_KPARAM_INFO
	.align		4
.L_13:
        /*0028*/ 	.byte	0x04, 0x17
        /*002a*/ 	.short	(.L_15 - .L_14)
.L_14:
        /*002c*/ 	.word	0x00000000
        /*0030*/ 	.short	0x0001
        /*0032*/ 	.short	0x0008
        /*0034*/ 	.byte	0x00, 0xf4, 0x21, 0x00


	//----- nvinfo : EIATTR_KPARAM_INFO
	.align		4
.L_15:
        /*0038*/ 	.byte	0x04, 0x17
        /*003a*/ 	.short	(.L_17 - .L_16)
.L_16:
        /*003c*/ 	.word	0x00000000
        /*0040*/ 	.short	0x0000
        /*0042*/ 	.short	0x0000
        /*0044*/ 	.byte	0x00, 0xf4, 0x21, 0x00


	//----- nvinfo : EIATTR_SPARSE_MMA_MASK
	.align		4
.L_17:
        /*0048*/ 	.byte	0x03, 0x50
        /*004a*/ 	.short	0x0000


	//----- nvinfo : EIATTR_MAXREG_COUNT
	.align		4
        /*004c*/ 	.byte	0x03, 0x1b
        /*004e*/ 	.short	0x00ff


	//----- nvinfo : EIATTR_EXIT_INSTR_OFFSETS
	.align		4
        /*0050*/ 	.byte	0x04, 0x1c
        /*0052*/ 	.short	(.L_19 - .L_18)


	//   ....[0]....
.L_18:
        /*0054*/ 	.word	0x00000600


	//   ....[1]....
        /*0058*/ 	.word	0x00000650


	//----- nvinfo : EIATTR_REQNTID
	.align		4
.L_19:
        /*005c*/ 	.byte	0x04, 0x10
        /*005e*/ 	.short	(.L_21 - .L_20)
.L_20:
        /*0060*/ 	.word	0x00000080
        /*0064*/ 	.word	0x00000001
        /*0068*/ 	.word	0x00000001


	//----- nvinfo : EIATTR_CBANK_PARAM_SIZE
	.align		4
.L_21:
        /*006c*/ 	.byte	0x03, 0x19
        /*006e*/ 	.short	0x0018


	//----- nvinfo : EIATTR_PARAM_CBANK
	.align		4
        /*0070*/ 	.byte	0x04, 0x0a
        /*0072*/ 	.short	(.L_23 - .L_22)
	.align		4
.L_22:
        /*0074*/ 	.word	index@(.nv.constant0.triton_poi_fused_convolution_16)
        /*0078*/ 	.short	0x0210
        /*007a*/ 	.short	0x0018


	//----- nvinfo : EIATTR_SW_WAR
	.align		4
.L_23:
        /*007c*/ 	.byte	0x04, 0x36
        /*007e*/ 	.short	(.L_25 - .L_24)
.L_24:
        /*0080*/ 	.word	0x00000008
.L_25:


//--------------------- .nv.callgraph             --------------------------
	.section	.nv.callgraph,"",@"SHT_CUDA_CALLGRAPH"
	.align	4
	.sectionentsize	8
	.align		4
        /*0000*/ 	.word	0x00000000
	.align		4
        /*0004*/ 	.word	0xffffffff
	.align		4
        /*0008*/ 	.word	0x00000000
	.align		4
        /*000c*/ 	.word	0xfffffffe
	.align		4
        /*0010*/ 	.word	0x00000000
	.align		4
        /*0014*/ 	.word	0xfffffffd
	.align		4
        /*0018*/ 	.word	0x00000000
	.align		4
        /*001c*/ 	.word	0xfffffffc


//--------------------- .text.triton_poi_fused_convolution_16 --------------------------
	.section	.text.triton_poi_fused_convolution_16,"ax",@progbits
	.sectionflags	@"SHF_BARRIERS=1"
	.align	128
        .global         triton_poi_fused_convolution_16
        .type           triton_poi_fused_convolution_16,@function
        .size           triton_poi_fused_convolution_16,(.L_x_1 - triton_poi_fused_convolution_16)
        .other          triton_poi_fused_convolution_16,@"STO_CUDA_ENTRY STV_DEFAULT"
triton_poi_fused_convolution_16:
.text.triton_poi_fused_convolution_16:
[----:B------:R-:W0:Y:S02]  /*0000*/  LDC R1, c[0x0][0x28] ;  /* 0x00000a00ff017b82 */ /* 0x000e240000000800 */
[----:B------:R-:W1:Y:S01]  /*0010*/  S2R R12, SR_TID.X ;  /* 0x00000000000c7919 */ /* 0x000e620000002100 */
[----:B------:R-:W2:Y:S01]  /*0020*/  LDC.64 R8, c[0x0][0x210] ;  /* 0x00008400ff087b82 */ /* 0x000ea20000000a00 */
[----:B------:R-:W-:Y:S01]  /*0030*/  ULDC.64 UR6, c[0x0][0x208] ;  /* 0x0000820000067ab9 */ /* 0x000fe20000000a00 */
[----:B------:R-:W3:Y:S01]  /*0040*/  S2R R17, SR_CTAID.Y ;  /* 0x0000000000117919 */ /* 0x000ee20000002600 */
[----:B------:R-:W4:Y:S01]  /*0050*/  S2R R3, SR_CTAID.X ;  /* 0x0000000000037919 */ /* 0x000f220000002500 */
[----:B-1----:R-:W-:Y:S01]  /*0060*/  SHF.R.U32.HI R0, RZ, 0x3, R12 ;  /* 0x00000003ff007819 */ /* 0x002fe2000001160c */
[----:B------:R-:W-:Y:S02]  /*0070*/  IMAD.SHL.U32 R2, R12, 0x4, RZ ;  /* 0x000000040c027824 */ /* 0x000fe400078e00ff */
[----:B---3--:R-:W-:Y:S01]  /*0080*/  IMAD.SHL.U32 R17, R17, 0x20, RZ ;  /* 0x0000002011117824 */ /* 0x008fe200078e00ff */
[----:B------:R-:W-:Y:S01]  /*0090*/  SGXT.U32 R0, R0, 0x4 ;  /* 0x000000040000781a */ /* 0x000fe20000000000 */
[----:B----4-:R-:W-:-:S03]  /*00a0*/  IMAD.SHL.U32 R3, R3, 0x20, RZ ;  /* 0x0000002003037824 */ /* 0x010fc600078e00ff */
[----:B------:R-:W-:Y:S02]  /*00b0*/  LOP3.LUT R4, R17, R0, RZ, 0xfc, !PT ;  /* 0x0000000011047212 */ /* 0x000fe400078efcff */
[----:B------:R-:W-:Y:S02]  /*00c0*/  LOP3.LUT R10, R17, 0x10, R0, 0xfe, !PT ;  /* 0x00000010110a7812 */ /* 0x000fe400078efe00 */
[----:B------:R-:W-:Y:S02]  /*00d0*/  SHF.R.S32.HI R5, RZ, 0x1f, R4 ;  /* 0x0000001fff057819 */ /* 0x000fe40000011404 */
[----:B------:R-:W-:Y:S02]  /*00e0*/  SHF.R.S32.HI R7, RZ, 0x1f, R10 ;  /* 0x0000001fff077819 */ /* 0x000fe4000001140a */
[----:B------:R-:W-:Y:S02]  /*00f0*/  LEA.HI R6, R5, R4, RZ, 0x7 ;  /* 0x0000000405067211 */ /* 0x000fe400078f38ff */
[----:B------:R-:W-:-:S02]  /*0100*/  LEA.HI R11, R7, R10, RZ, 0x7 ;  /* 0x0000000a070b7211 */ /* 0x000fc400078f38ff */
[----:B------:R-:W-:Y:S02]  /*0110*/  LOP3.LUT R5, R3, 0x1c, R2, 0xf8, !PT ;  /* 0x0000001c03057812 */ /* 0x000fe400078ef802 */
[C---:B------:R-:W-:Y:S01]  /*0120*/  LOP3.LUT R7, R6.reuse, 0x3fff80, RZ, 0xc0, !PT ;  /* 0x003fff8006077812 */ /* 0x040fe200078ec0ff */
[----:B------:R-:W-:Y:S01]  /*0130*/  IMAD.SHL.U32 R6, R6, 0x1000, RZ ;  /* 0x0000100006067824 */ /* 0x000fe200078e00ff */
[----:B------:R-:W-:Y:S01]  /*0140*/  LOP3.LUT R13, R11, 0x3fff80, RZ, 0xc0, !PT ;  /* 0x003fff800b0d7812 */ /* 0x000fe200078ec0ff */
[C---:B------:R-:W-:Y:S01]  /*0150*/  VIADD R14, R5.reuse, 0x20000 ;  /* 0x00020000050e7836 */ /* 0x040fe20000000000 */
[----:B------:R-:W-:Y:S01]  /*0160*/  ISETP.GE.AND P0, PT, R5, 0x400, PT ;  /* 0x000004000500780c */ /* 0x000fe20003f06270 */
[----:B------:R-:W-:Y:S01]  /*0170*/  IMAD.IADD R7, R4, 0x1, -R7 ;  /* 0x0000000104077824 */ /* 0x000fe200078e0a07 */
[----:B------:R-:W-:Y:S01]  /*0180*/  LOP3.LUT R6, R6, 0xfff80000, RZ, 0xc0, !PT ;  /* 0xfff8000006067812 */ /* 0x000fe200078ec0ff */
[----:B------:R-:W-:Y:S01]  /*0190*/  IMAD.IADD R13, R10, 0x1, -R13 ;  /* 0x000000010a0d7824 */ /* 0x000fe200078e0a0d */
[----:B------:R-:W-:Y:S01]  /*01a0*/  ISETP.LT.AND P1, PT, R4, 0x200, !P0 ;  /* 0x000002000400780c */ /* 0x000fe20004721270 */
[----:B------:R-:W-:Y:S01]  /*01b0*/  IMAD.SHL.U32 R11, R11, 0x1000, RZ ;  /* 0x000010000b0b7824 */ /* 0x000fe200078e00ff */
[----:B------:R-:W-:Y:S01]  /*01c0*/  ISETP.LT.AND P0, PT, R10, 0x200, !P0 ;  /* 0x000002000a00780c */ /* 0x000fe20004701270 */
[--C-:B------:R-:W-:Y:S01]  /*01d0*/  IMAD R7, R7, 0x400, R14.reuse ;  /* 0x0000040007077824 */ /* 0x100fe200078e020e */
[----:B------:R-:W-:Y:S01]  /*01e0*/  CS2R R4, SRZ ;  /* 0x0000000000047805 */ /* 0x000fe2000001ff00 */
[----:B------:R-:W-:Y:S01]  /*01f0*/  IMAD R13, R13, 0x400, R14 ;  /* 0x000004000d0d7824 */ /* 0x000fe200078e020e */
[----:B------:R-:W-:Y:S01]  /*0200*/  LOP3.LUT R14, R11, 0xfff80000, RZ, 0xc0, !PT ;  /* 0xfff800000b0e7812 */ /* 0x000fe200078ec0ff */
[----:B------:R-:W-:Y:S01]  /*0210*/  IMAD.IADD R15, R7, 0x1, R6 ;  /* 0x00000001070f7824 */ /* 0x000fe200078e0206 */
[----:B------:R-:W-:-:S03]  /*0220*/  CS2R R6, SRZ ;  /* 0x0000000000067805 */ /* 0x000fc6000001ff00 */
[----:B------:R-:W-:Y:S02]  /*0230*/  IMAD.IADD R13, R13, 0x1, R14 ;  /* 0x000000010d0d7824 */ /* 0x000fe400078e020e */
[----:B--2---:R-:W-:Y:S01]  /*0240*/  IMAD.WIDE R14, R15, 0x4, R8 ;  /* 0x000000040f0e7825 */ /* 0x004fe200078e0208 */
[----:B------:R-:W-:-:S03]  /*0250*/  CS2R R10, SRZ ;  /* 0x00000000000a7805 */ /* 0x000fc6000001ff00 */
[----:B------:R-:W-:Y:S01]  /*0260*/  IMAD.WIDE R18, R13, 0x4, R8 ;  /* 0x000000040d127825 */ /* 0x000fe200078e0208 */
[----:B------:R-:W-:Y:S01]  /*0270*/  CS2R R8, SRZ ;  /* 0x0000000000087805 */ /* 0x000fe2000001ff00 */
[----:B------:R1:W2:Y:S05]  /*0280*/  @P1 LDG.E.EL.128 R4, desc[UR6][R14.64] ;  /* 0x000000060e041981 */ /* 0x0002aa000c2e1d00 */
[----:B------:R3:W4:Y:S01]  /*0290*/  @P0 LDG.E.EL.128 R8, desc[UR6][R18.64] ;  /* 0x0000000612080981 */ /* 0x000722000c2e1d00 */
[----:B------:R-:W5:Y:S01]  /*02a0*/  S2UR UR5, SR_CgaCtaId ;  /* 0x00000000000579c3 */ /* 0x000f620000008800 */
[----:B------:R-:W-:Y:S01]  /*02b0*/  IMAD.SHL.U32 R13, R12, 0x80, RZ ;  /* 0x000000800c0d7824 */ /* 0x000fe200078e00ff */
[----:B------:R-:W-:Y:S01]  /*02c0*/  UMOV UR4, 0x400 ;  /* 0x0000040000047882 */ /* 0x000fe20000000000 */
[----:B------:R-:W-:-:S02]  /*02d0*/  SHF.R.U32.HI R12, RZ, 0x1, R12 ;  /* 0x00000001ff0c7819 */ /* 0x000fc4000001160c */
[----:B------:R-:W-:Y:S02]  /*02e0*/  LOP3.LUT R16, R2, 0x1fc, RZ, 0xc0, !PT ;  /* 0x000001fc02107812 */ /* 0x000fe400078ec0ff */
[----:B------:R-:W-:Y:S02]  /*02f0*/  LOP3.LUT R13, R13, 0x380, RZ, 0xc0, !PT ;  /* 0x000003800d0d7812 */ /* 0x000fe400078ec0ff */
[----:B------:R-:W-:Y:S02]  /*0300*/  LOP3.LUT R25, R12, 0x3c, RZ, 0xc0, !PT ;  /* 0x0000003c0c197812 */ /* 0x000fe400078ec0ff */
[----:B-1----:R-:W-:Y:S02]  /*0310*/  SHF.R.U32.HI R15, RZ, 0x3, R13 ;  /* 0x00000003ff0f7819 */ /* 0x002fe4000001160d */
[C---:B------:R-:W-:Y:S01]  /*0320*/  LOP3.LUT R14, R13.reuse, R0, RZ, 0xfc, !PT ;  /* 0x000000000d0e7212 */ /* 0x040fe200078efcff */
[----:B------:R-:W-:Y:S01]  /*0330*/  IMAD.IADD R25, R16, 0x1, R25 ;  /* 0x0000000110197824 */ /* 0x000fe200078e0219 */
[----:B------:R-:W-:-:S02]  /*0340*/  LOP3.LUT R21, R13, 0x20, RZ, 0xfc, !PT ;  /* 0x000000200d157812 */ /* 0x000fc400078efcff */
[C---:B------:R-:W-:Y:S02]  /*0350*/  LOP3.LUT R23, R13.reuse, 0x40, RZ, 0xfc, !PT ;  /* 0x000000400d177812 */ /* 0x040fe400078efcff */
[----:B------:R-:W-:Y:S02]  /*0360*/  LOP3.LUT R15, R15, R13, R0, 0xfe, !PT ;  /* 0x0000000d0f0f7212 */ /* 0x000fe400078efe00 */
[----:B------:R-:W-:Y:S02]  /*0370*/  LOP3.LUT R13, R13, 0x60, RZ, 0xfc, !PT ;  /* 0x000000600d0d7812 */ /* 0x000fe400078efcff */
[-C--:B------:R-:W-:Y:S01]  /*0380*/  LEA.HI R21, R21, R14.reuse, RZ, 0x1d ;  /* 0x0000000e15157211 */ /* 0x080fe200078fe8ff */
[----:B-----5:R-:W-:Y:S01]  /*0390*/  UPRMT UR4, UR5, 0x654, UR4 ;  /* 0x0000065405047896 */ /* 0x020fe20008000004 */
[-C--:B------:R-:W-:Y:S02]  /*03a0*/  LEA.HI R23, R23, R14.reuse, RZ, 0x1d ;  /* 0x0000000e17177211 */ /* 0x080fe400078fe8ff */
[----:B------:R-:W-:-:S02]  /*03b0*/  LEA.HI R13, R13, R14, RZ, 0x1d ;  /* 0x0000000e0d0d7211 */ /* 0x000fc400078fe8ff */
[----:B------:R-:W-:Y:S02]  /*03c0*/  LOP3.LUT R2, R17, 0x1c, R2, 0xf8, !PT ;  /* 0x0000001c11027812 */ /* 0x000fe400078ef802 */
[----:B---3--:R-:W-:Y:S02]  /*03d0*/  LEA R19, R15, UR4, 0x2 ;  /* 0x000000040f137c11 */ /* 0x008fe4000f8e10ff */
[----:B------:R-:W-:Y:S02]  /*03e0*/  LEA R18, R21, UR4, 0x2 ;  /* 0x0000000415127c11 */ /* 0x000fe4000f8e10ff */
[----:B------:R-:W-:Y:S02]  /*03f0*/  LEA R23, R23, UR4, 0x2 ;  /* 0x0000000417177c11 */ /* 0x000fe4000f8e10ff */
[----:B------:R-:W-:Y:S02]  /*0400*/  LEA R20, R13, UR4, 0x2 ;  /* 0x000000040d147c11 */ /* 0x000fe4000f8e10ff */
[----:B------:R-:W-:-:S02]  /*0410*/  LEA R12, R25, UR4, 0x2 ;  /* 0x00000004190c7c11 */ /* 0x000fc4000f8e10ff */
[----:B------:R-:W-:Y:S02]  /*0420*/  SHF.R.S32.HI R17, RZ, 0x1f, R2 ;  /* 0x0000001fff117819 */ /* 0x000fe40000011402 */
[----:B------:R-:W-:Y:S02]  /*0430*/  ISETP.GE.AND P0, PT, R2, 0x200, PT ;  /* 0x000002000200780c */ /* 0x000fe40003f06270 */
[----:B------:R-:W-:Y:S01]  /*0440*/  LEA.HI R17, R17, R2, RZ, 0x7 ;  /* 0x0000000211117211 */ /* 0x000fe200078f38ff */
[----:B--2---:R-:W-:Y:S04]  /*0450*/  STS [R19], R4 ;  /* 0x0000000413007388 */ /* 0x004fe80000000800 */
[----:B------:R1:W-:Y:S04]  /*0460*/  STS [R18+0x80], R5 ;  /* 0x0000800512007388 */ /* 0x0003e80000000800 */
[----:B------:R2:W-:Y:S04]  /*0470*/  STS [R23+0x100], R6 ;  /* 0x0001000617007388 */ /* 0x0005e80000000800 */
[----:B------:R3:W-:Y:S01]  /*0480*/  STS [R20+0x180], R7 ;  /* 0x0001800714007388 */ /* 0x0007e20000000800 */
[----:B-1----:R-:W1:Y:S03]  /*0490*/  LDC.64 R4, c[0x0][0x218] ;  /* 0x00008600ff047b82 */ /* 0x002e660000000a00 */
[----:B----4-:R4:W-:Y:S01]  /*04a0*/  STS [R19+0x40], R8 ;  /* 0x0000400813007388 */ /* 0x0109e20000000800 */
[C---:B--2---:R-:W-:Y:S01]  /*04b0*/  IMAD.SHL.U32 R6, R17.reuse, 0x400, RZ ;  /* 0x0000040011067824 */ /* 0x044fe200078e00ff */
[----:B------:R-:W-:-:S02]  /*04c0*/  LOP3.LUT R17, R17, 0xffffff80, RZ, 0xc0, !PT ;  /* 0xffffff8011117812 */ /* 0x000fc400078ec0ff */
[----:B------:R2:W-:Y:S02]  /*04d0*/  STS [R18+0xc0], R9 ;  /* 0x0000c00912007388 */ /* 0x0005e40000000800 */
[----:B---3--:R-:W-:Y:S02]  /*04e0*/  LOP3.LUT R7, R6, 0xfffe0000, RZ, 0xc0, !PT ;  /* 0xfffe000006077812 */ /* 0x008fe400078ec0ff */
[----:B------:R-:W-:Y:S01]  /*04f0*/  STS [R23+0x140], R10 ;  /* 0x0001400a17007388 */ /* 0x000fe20000000800 */
[----:B------:R-:W-:Y:S02]  /*0500*/  LOP3.LUT R6, R3, R0, RZ, 0xfc, !PT ;  /* 0x0000000003067212 */ /* 0x000fe400078efcff */
[----:B----4-:R-:W-:Y:S01]  /*0510*/  LOP3.LUT R8, R16, 0x200, RZ, 0xfc, !PT ;  /* 0x0000020010087812 */ /* 0x010fe200078efcff */
[----:B------:R-:W-:Y:S01]  /*0520*/  STS [R20+0x1c0], R11 ;  /* 0x0001c00b14007388 */ /* 0x000fe20000000800 */
[----:B------:R-:W-:Y:S02]  /*0530*/  LOP3.LUT R0, R3, 0x10, R0, 0xfe, !PT ;  /* 0x0000001003007812 */ /* 0x000fe400078efe00 */
[----:B------:R-:W-:Y:S01]  /*0540*/  SHF.R.U32.HI R8, RZ, 0x3, R8 ;  /* 0x00000003ff087819 */ /* 0x000fe20000011608 */
[----:B------:R-:W-:Y:S01]  /*0550*/  BAR.SYNC.DEFER_BLOCKING 0x0 ;  /* 0x0000000000007b1d */ /* 0x000fe20000010000 */
[----:B------:R-:W-:-:S02]  /*0560*/  IADD3 R7, R7, R2, -R17 ;  /* 0x0000000207077210 */ /* 0x000fc40007ffe811 */
[----:B------:R-:W-:Y:S02]  /*0570*/  ISETP.LT.AND P1, PT, R6, 0x400, !P0 ;  /* 0x000004000600780c */ /* 0x000fe40004721270 */
[----:B------:R-:W-:Y:S01]  /*0580*/  ISETP.LT.AND P0, PT, R0, 0x400, !P0 ;  /* 0x000004000000780c */ /* 0x000fe20004701270 */
[----:B------:R-:W-:Y:S01]  /*0590*/  IMAD R3, R6, 0x80, R7 ;  /* 0x0000008006037824 */ /* 0x000fe200078e0207 */
[----:B--2---:R-:W-:-:S03]  /*05a0*/  LOP3.LUT R9, R8, 0x7c, RZ, 0xc0, !PT ;  /* 0x0000007c08097812 */ /* 0x004fc600078ec0ff */
[----:B-1----:R-:W-:-:S04]  /*05b0*/  IMAD.WIDE R2, R3, 0x4, R4 ;  /* 0x0000000403027825 */ /* 0x002fc800078e0204 */
[----:B------:R-:W-:-:S05]  /*05c0*/  IMAD.IADD R9, R16, 0x1, R9 ;  /* 0x0000000110097824 */ /* 0x000fca00078e0209 */
[----:B------:R-:W-:Y:S01]  /*05d0*/  LEA R9, R9, UR4, 0x2 ;  /* 0x0000000409097c11 */ /* 0x000fe2000f8e10ff */
[----:B------:R-:W1:Y:S04]  /*05e0*/  LDS.128 R12, [R12] ;  /* 0x000000000c0c7984 */ /* 0x000e680000000c00 */
[----:B-1----:R1:W-:Y:S01]  /*05f0*/  @P1 STG.E.128 desc[UR6][R2.64], R12 ;  /* 0x0000000c02001986 */ /* 0x0023e2000c101d06 */
[----:B------:R-:W-:Y:S05]  /*0600*/  @!P0 EXIT ;  /* 0x000000000000894d */ /* 0x000fea0003800000 */
[----:B------:R-:W0:Y:S01]  /*0610*/  LDS.128 R8, [R9+0x800] ;  /* 0x0008000009087984 */ /* 0x000e220000000c00 */
[----:B------:R-:W-:-:S04]  /*0620*/  IMAD R7, R0, 0x80, R7 ;  /* 0x0000008000077824 */ /* 0x000fc800078e0207 */
[----:B------:R-:W-:-:S05]  /*0630*/  IMAD.WIDE R4, R7, 0x4, R4 ;  /* 0x0000000407047825 */ /* 0x000fca00078e0204 */
[----:B0-----:R-:W-:Y:S01]  /*0640*/  STG.E.128 desc[UR6][R4.64], R8 ;  /* 0x0000000804007986 */ /* 0x001fe2000c101d06 */
[----:B------:R-:W-:Y:S05]  /*0650*/  EXIT ;  /* 0x000000000000794d */ /* 0x000fea0003800000 */
.L_x_0:
[----:B------:R-:W-:-:S00]  /*0660*/  BRA `(.L_x_0) ;  /* 0xfffffffc00fc7947 */ /* 0x000fc0000383ffff */
[----:B------:R-:W-:-:S00]  /*0670*/  NOP ;  /* 0x0000000000007918 */ /* 0x000fc00000000000 */
        /* <DEDUP_REMOVED lines=8> */
.L_x_1:


//--------------------- .nv.shared.triton_poi_fused_convolution_16 --------------------------
	.section	.nv.shared.triton_poi_fused_convolution_16,"aw",@nobits
	.sectionflags	@""
	.align	16
	.zero		1024


//--------------------- .nv.constant0.triton_poi_fused_convolution_16 --------------------------
	.section	.nv.constant0.triton_poi_fused_convolution_16,"a",@progbits
	.sectionflags	@""
	.align	4
.nv.constant0.triton_poi_fused_convolution_16:
	.zero		552
